//
// Generated by NVIDIA NVVM Compiler
//
// Compiler Build ID: CL-36424714
// Cuda compilation tools, release 13.0, V13.0.88
// Based on NVVM 20.0.0
//

.version 9.0
.target sm_100
.address_size 64

	// .globl	_Z11applyfilterP6float2iii

.visible .entry _Z11applyfilterP6float2iii(
	.param .u64 .ptr .align 1 _Z11applyfilterP6float2iii_param_0,
	.param .u32 _Z11applyfilterP6float2iii_param_1,
	.param .u32 _Z11applyfilterP6float2iii_param_2,
	.param .u32 _Z11applyfilterP6float2iii_param_3
)
{
	.reg .pred 	%p<7>;
	.reg .b32 	%r<24>;
	.reg .b32 	%f<20>;
	.reg .b64 	%rd<5>;

	ld.param.u64 	%rd1, [_Z11applyfilterP6float2iii_param_0];
	ld.param.u32 	%r5, [_Z11applyfilterP6float2iii_param_1];
	ld.param.u32 	%r7, [_Z11applyfilterP6float2iii_param_2];
	ld.param.u32 	%r8, [_Z11applyfilterP6float2iii_param_3];
	mov.u32 	%r9, %ntid.x;
	mov.u32 	%r10, %ctaid.x;
	mov.u32 	%r11, %tid.x;
	mad.lo.s32 	%r1, %r9, %r10, %r11;
	mov.u32 	%r12, %ntid.y;
	mov.u32 	%r13, %ctaid.y;
	mov.u32 	%r14, %tid.y;
	mad.lo.s32 	%r15, %r12, %r13, %r14;
	mov.u32 	%r16, %ntid.z;
	mov.u32 	%r17, %ctaid.z;
	mov.u32 	%r18, %tid.z;
	mad.lo.s32 	%r3, %r16, %r17, %r18;
	setp.ge.s32 	%p1, %r1, %r5;
	setp.ge.s32 	%p2, %r15, %r7;
	or.pred  	%p3, %p1, %p2;
	setp.ge.s32 	%p4, %r3, %r8;
	or.pred  	%p5, %p3, %p4;
	@%p5 bra 	$L__BB0_4;
	mad.lo.s32 	%r19, %r7, %r3, %r15;
	mad.lo.s32 	%r4, %r19, %r5, %r1;
	shr.u32 	%r20, %r5, 31;
	add.s32 	%r21, %r5, %r20;
	shr.s32 	%r22, %r21, 1;
	sub.s32 	%r23, %r1, %r22;
	cvt.rn.f32.s32 	%f6, %r23;
	cvt.rn.f32.s32 	%f1, %r5;
	div.rn.f32 	%f2, %f6, %f1;
	setp.eq.f32 	%p6, %f2, 0f00000000;
	mov.f32 	%f19, 0f00000000;
	@%p6 bra 	$L__BB0_3;
	abs.f32 	%f7, %f2;
	mul.f32 	%f8, %f7, %f1;
	mul.f32 	%f9, %f8, 0f40800000;
	add.f32 	%f10, %f7, %f7;
	mov.f32 	%f11, 0f3F800000;
	sub.f32 	%f12, %f11, %f10;
	mul.f32 	%f13, %f9, %f12;
	mul.f32 	%f14, %f12, %f13;
	mul.f32 	%f19, %f12, %f14;
$L__BB0_3:
	cvta.to.global.u64 	%rd2, %rd1;
	mul.wide.s32 	%rd3, %r4, 8;
	add.s64 	%rd4, %rd2, %rd3;
	ld.global.v2.f32 	{%f15, %f16}, [%rd4];
	mul.f32 	%f17, %f19, %f15;
	mul.f32 	%f18, %f19, %f16;
	st.global.v2.f32 	[%rd4], {%f17, %f18};
$L__BB0_4:
	ret;

}


// ===== COMPILED SASS (sm_100) =====

	.target	sm_100

	.elftype	@"ET_EXEC"


//--------------------- .note.nv.tkinfo           --------------------------
	.section	.note.nv.tkinfo,"",@"SHT_NOTE"
	.sectionflags	@"SHF_NOTE_NV_TKINFO"
	.tkinfo
        /*0018*/ 	.word	0x00000002
        /*0030*/ 	.string	""
        /*0030*/ 	.string	"ptxas"
        /*0030*/ 	.string	"Cuda compilation tools, release 13.0, V13.0.88"
        /*0030*/ 	.string	"Build cuda_13.0.r13.0/compiler.36424714_0"
        /*0030*/ 	.string	"-arch sm_100 -m 64 "



//--------------------- .note.nv.cuinfo           --------------------------
	.section	.note.nv.cuinfo,"",@"SHT_NOTE"
	.sectionflags	@"SHF_NOTE_NV_CUINFO"
        /*0018*/ 	.short	0x0002
        /*001a*/ 	.short	0x0064
        /*001c*/ 	.short	0x0082
	.zero		2


//--------------------- .nv.info                  --------------------------
	.section	.nv.info,"",@"SHT_CUDA_INFO"
	.align	4


	//----- nvinfo : EIATTR_REGCOUNT
	.align		4
        /*0000*/ 	.byte	0x04, 0x2f
        /*0002*/ 	.short	(.L_1 - .L_0)
	.align		4
.L_0:
        /*0004*/ 	.word	index@(_Z11applyfilterP6float2iii)
        /*0008*/ 	.word	0x00000012


	//----- nvinfo : EIATTR_FRAME_SIZE
	.align		4
.L_1:
        /*000c*/ 	.byte	0x04, 0x11
        /*000e*/ 	.short	(.L_3 - .L_2)
	.align		4
.L_2:
        /*0010*/ 	.word	index@($__internal_0_$__cuda_sm3x_div_rn_noftz_f32_slowpath)
        /*0014*/ 	.word	0x00000000


	//----- nvinfo : EIATTR_FRAME_SIZE
	.align		4
.L_3:
        /*0018*/ 	.byte	0x04, 0x11
        /*001a*/ 	.short	(.L_5 - .L_4)
	.align		4
.L_4:
        /*001c*/ 	.word	index@(_Z11applyfilterP6float2iii)
        /*0020*/ 	.word	0x00000000


	//----- nvinfo : EIATTR_MIN_STACK_SIZE
	.align		4
.L_5:
        /*0024*/ 	.byte	0x04, 0x12
        /*0026*/ 	.short	(.L_7 - .L_6)
	.align		4
.L_6:
        /*0028*/ 	.word	index@(_Z11applyfilterP6float2iii)
        /*002c*/ 	.word	0x00000000
.L_7:


//--------------------- .nv.compat                --------------------------
	.section	.nv.compat,"",@"SHT_CUDA_COMPAT_INFO"
	.align	4
        /*0000*/ 	.byte	0x02, 0x09, 0x00, 0x00, 0x02, 0x02, 0x01, 0x00, 0x02, 0x05, 0x05, 0x00, 0x03, 0x07, 0x01, 0x01
        /*0010*/ 	.byte	0x02, 0x03, 0x00, 0x00, 0x02, 0x06, 0x01, 0x00, 0x04, 0x0b, 0x08, 0x00, 0x01, 0x00, 0x00, 0x00
        /*0020*/ 	.byte	0x00, 0x00, 0x00, 0x00


//--------------------- .nv.info._Z11applyfilterP6float2iii --------------------------
	.section	.nv.info._Z11applyfilterP6float2iii,"",@"SHT_CUDA_INFO"
	.sectionflags	@""
	.align	4


	//----- nvinfo : EIATTR_CUDA_API_VERSION
	.align		4
        /*0000*/ 	.byte	0x04, 0x37
        /*0002*/ 	.short	(.L_9 - .L_8)
.L_8:
        /*0004*/ 	.word	0x00000082


	//----- nvinfo : EIATTR_KPARAM_INFO
	.align		4
.L_9:
        /*0008*/ 	.byte	0x04, 0x17
        /*000a*/ 	.short	(.L_11 - .L_10)
.L_10:
        /*000c*/ 	.word	0x00000000
        /*0010*/ 	.short	0x0003
        /*0012*/ 	.short	0x0010
        /*0014*/ 	.byte	0x00, 0xf0, 0x11, 0x00


	//----- nvinfo : EIATTR_KPARAM_INFO
	.align		4
.L_11:
        /*0018*/ 	.byte	0x04, 0x17
        /*001a*/ 	.short	(.L_13 - .L_12)
.L_12:
        /*001c*/ 	.word	0x00000000
        /*0020*/ 	.short	0x0002
        /*0022*/ 	.short	0x000c
        /*0024*/ 	.byte	0x00, 0xf0, 0x11, 0x00


	//----- nvinfo : EIATTR_KPARAM_INFO
	.align		4
.L_13:
        /*0028*/ 	.byte	0x04, 0x17
        /*002a*/ 	.short	(.L_15 - .L_14)
.L_14:
        /*002c*/ 	.word	0x00000000
        /*0030*/ 	.short	0x0001
        /*0032*/ 	.short	0x0008
        /*0034*/ 	.byte	0x00, 0xf0, 0x11, 0x00


	//----- nvinfo : EIATTR_KPARAM_INFO
	.align		4
.L_15:
        /*0038*/ 	.byte	0x04, 0x17
        /*003a*/ 	.short	(.L_17 - .L_16)
.L_16:
        /*003c*/ 	.word	0x00000000
        /*0040*/ 	.short	0x0000
        /*0042*/ 	.short	0x0000
        /*0044*/ 	.byte	0x00, 0xf5, 0x21, 0x00


	//----- nvinfo : EIATTR_SPARSE_MMA_MASK
	.align		4
.L_17:
        /*0048*/ 	.byte	0x03, 0x50
        /*004a*/ 	.short	0x0000


	//----- nvinfo : EIATTR_MAXREG_COUNT
	.align		4
        /*004c*/ 	.byte	0x03, 0x1b
        /*004e*/ 	.short	0x00ff


	//----- nvinfo : EIATTR_MERCURY_ISA_VERSION
	.align		4
        /*0050*/ 	.byte	0x03, 0x5f
        /*0052*/ 	.short	0x0101


	//----- nvinfo : EIATTR_VRC_CTA_INIT_COUNT
	.align		4
        /*0054*/ 	.byte	0x02, 0x4a
	.zero		1
	.zero		1


	//----- nvinfo : EIATTR_EXIT_INSTR_OFFSETS
	.align		4
        /*0058*/ 	.byte	0x04, 0x1c
        /*005a*/ 	.short	(.L_19 - .L_18)


	//   ....[0]....
.L_18:
        /*005c*/ 	.word	0x00000120


	//   ....[1]....
        /*0060*/ 	.word	0x00000360


	//----- nvinfo : EIATTR_CRS_STACK_SIZE
	.align		4
.L_19:
        /*0064*/ 	.byte	0x04, 0x1e
        /*0066*/ 	.short	(.L_21 - .L_20)
.L_20:
        /*0068*/ 	.word	0x00000000


	//----- nvinfo : EIATTR_CBANK_PARAM_SIZE
	.align		4
.L_21:
        /*006c*/ 	.byte	0x03, 0x19
        /*006e*/ 	.short	0x0014


	//----- nvinfo : EIATTR_PARAM_CBANK
	.align		4
        /*0070*/ 	.byte	0x04, 0x0a
        /*0072*/ 	.short	(.L_23 - .L_22)
	.align		4
.L_22:
        /*0074*/ 	.word	index@(.nv.constant0._Z11applyfilterP6float2iii)
        /*0078*/ 	.short	0x0380
        /*007a*/ 	.short	0x0014


	//----- nvinfo : EIATTR_SW_WAR
	.align		4
.L_23:
        /*007c*/ 	.byte	0x04, 0x36
        /*007e*/ 	.short	(.L_25 - .L_24)
.L_24:
        /*0080*/ 	.word	0x00000008
.L_25:


//--------------------- .nv.callgraph             --------------------------
	.section	.nv.callgraph,"",@"SHT_CUDA_CALLGRAPH"
	.align	4
	.sectionentsize	8
	.align		4
        /*0000*/ 	.word	0x00000000
	.align		4
        /*0004*/ 	.word	0xffffffff
	.align		4
        /*0008*/ 	.word	0x00000000
	.align		4
        /*000c*/ 	.word	0xfffffffe
	.align		4
        /*0010*/ 	.word	0x00000000
	.align		4
        /*0014*/ 	.word	0xfffffffd
	.align		4
        /*0018*/ 	.word	0x00000000
	.align		4
        /*001c*/ 	.word	0xfffffffc


//--------------------- .text._Z11applyfilterP6float2iii --------------------------
	.section	.text._Z11applyfilterP6float2iii,"ax",@progbits
	.align	128
        .global         _Z11applyfilterP6float2iii
        .type           _Z11applyfilterP6float2iii,@function
        .size           _Z11applyfilterP6float2iii,(.L_x_14 - _Z11applyfilterP6float2iii)
        .other          _Z11applyfilterP6float2iii,@"STO_CUDA_ENTRY STV_DEFAULT"
_Z11applyfilterP6float2iii:
.text._Z11applyfilterP6float2iii:
[----:B------:R-:W-:Y:S01]  /*0000*/  LDC R1, c[0x0][0x37c] ;  /* 0x0000df00ff017b82 */ /* 0x000fe20000000800 */
[----:B------:R-:W0:Y:S01]  /*0010*/  S2R R4, SR_CTAID.Y ;  /* 0x0000000000047919 */ /* 0x000e220000002600 */
[----:B------:R-:W1:Y:S01]  /*0020*/  LDCU UR4, c[0x0][0x360] ;  /* 0x00006c00ff0477ac */ /* 0x000e620008000800 */
[----:B------:R-:W0:Y:S01]  /*0030*/  S2R R5, SR_TID.Y ;  /* 0x0000000000057919 */ /* 0x000e220000002200 */
[----:B------:R-:W0:Y:S01]  /*0040*/  LDCU UR5, c[0x0][0x364] ;  /* 0x00006c80ff0577ac */ /* 0x000e220008000800 */
[----:B------:R-:W1:Y:S01]  /*0050*/  S2R R2, SR_CTAID.X ;  /* 0x0000000000027919 */ /* 0x000e620000002500 */
[----:B------:R-:W2:Y:S01]  /*0060*/  LDCU.64 UR8, c[0x0][0x388] ;  /* 0x00007100ff0877ac */ /* 0x000ea20008000a00 */
[----:B------:R-:W1:Y:S01]  /*0070*/  S2R R3, SR_TID.X ;  /* 0x0000000000037919 */ /* 0x000e620000002100 */
[----:B------:R-:W3:Y:S01]  /*0080*/  LDCU UR6, c[0x0][0x368] ;  /* 0x00006d00ff0677ac */ /* 0x000ee20008000800 */
[----:B------:R-:W3:Y:S01]  /*0090*/  S2R R0, SR_CTAID.Z ;  /* 0x0000000000007919 */ /* 0x000ee20000002700 */
[----:B------:R-:W4:Y:S01]  /*00a0*/  LDCU UR7, c[0x0][0x390] ;  /* 0x00007200ff0777ac */ /* 0x000f220008000800 */
[----:B------:R-:W3:Y:S01]  /*00b0*/  S2R R7, SR_TID.Z ;  /* 0x0000000000077919 */ /* 0x000ee20000002300 */
[----:B0-----:R-:W-:-:S05]  /*00c0*/  IMAD R4, R4, UR5, R5 ;  /* 0x0000000504047c24 */ /* 0x001fca000f8e0205 */
[----:B--2---:R-:W-:Y:S01]  /*00d0*/  ISETP.GE.AND P0, PT, R4, UR9, PT ;  /* 0x0000000904007c0c */ /* 0x004fe2000bf06270 */
[----:B-1----:R-:W-:-:S05]  /*00e0*/  IMAD R2, R2, UR4, R3 ;  /* 0x0000000402027c24 */ /* 0x002fca000f8e0203 */
[----:B------:R-:W-:Y:S01]  /*00f0*/  ISETP.GE.OR P0, PT, R2, UR8, P0 ;  /* 0x0000000802007c0c */ /* 0x000fe20008706670 */
[----:B---3--:R-:W-:-:S05]  /*0100*/  IMAD R5, R0, UR6, R7 ;  /* 0x0000000600057c24 */ /* 0x008fca000f8e0207 */
[----:B----4-:R-:W-:-:S13]  /*0110*/  ISETP.GE.OR P0, PT, R5, UR7, P0 ;  /* 0x0000000705007c0c */ /* 0x010fda0008706670 */
[----:B------:R-:W-:Y:S05]  /*0120*/  @P0 EXIT ;  /* 0x000000000000094d */ /* 0x000fea0003800000 */
[----:B------:R-:W-:Y:S01]  /*0130*/  I2FP.F32.S32 R3, UR8 ;  /* 0x0000000800037c45 */ /* 0x000fe20008201400 */
[----:B------:R-:W-:Y:S01]  /*0140*/  ULEA.HI UR4, UR8, UR8, URZ, 0x1 ;  /* 0x0000000808047291 */ /* 0x000fe2000f8f08ff */
[----:B------:R-:W-:Y:S01]  /*0150*/  IMAD R5, R5, UR9, R4 ;  /* 0x0000000905057c24 */ /* 0x000fe2000f8e0204 */
[----:B------:R-:W-:Y:S01]  /*0160*/  BSSY.RECONVERGENT B0, `(.L_x_0) ;  /* 0x0000010000007945 */ /* 0x000fe20003800200 */
[----:B------:R-:W0:Y:S01]  /*0170*/  MUFU.RCP R6, R3 ;  /* 0x0000000300067308 */ /* 0x000e220000001000 */
[----:B------:R-:W-:-:S06]  /*0180*/  USHF.R.S32.HI UR4, URZ, 0x1, UR4 ;  /* 0x00000001ff047899 */ /* 0x000fcc0008011404 */
[----:B------:R-:W-:Y:S02]  /*0190*/  VIADD R0, R2, -UR4 ;  /* 0x8000000402007c36 */ /* 0x000fe40008000000 */
[----:B------:R-:W-:-:S03]  /*01a0*/  IMAD R2, R5, UR8, R2 ;  /* 0x0000000805027c24 */ /* 0x000fc6000f8e0202 */
[----:B------:R-:W-:-:S04]  /*01b0*/  I2FP.F32.S32 R0, R0 ;  /* 0x0000000000007245 */ /* 0x000fc80000201400 */
[----:B------:R-:W1:Y:S01]  /*01c0*/  FCHK P0, R0, R3 ;  /* 0x0000000300007302 */ /* 0x000e620000000000 */
[----:B0-----:R-:W-:-:S04]  /*01d0*/  FFMA R7, -R3, R6, 1 ;  /* 0x3f80000003077423 */ /* 0x001fc80000000106 */
[----:B------:R-:W-:-:S04]  /*01e0*/  FFMA R7, R6, R7, R6 ;  /* 0x0000000706077223 */ /* 0x000fc80000000006 */
[----:B------:R-:W-:-:S04]  /*01f0*/  FFMA R6, R0, R7, RZ ;  /* 0x0000000700067223 */ /* 0x000fc800000000ff */
[----:B------:R-:W-:-:S04]  /*0200*/  FFMA R4, -R3, R6, R0 ;  /* 0x0000000603047223 */ /* 0x000fc80000000100 */
[----:B------:R-:W-:Y:S01]  /*0210*/  FFMA R6, R7, R4, R6 ;  /* 0x0000000407067223 */ /* 0x000fe20000000006 */
[----:B-1----:R-:W-:Y:S06]  /*0220*/  @!P0 BRA `(.L_x_1) ;  /* 0x00000000000c8947 */ /* 0x002fec0003800000 */
[----:B------:R-:W-:-:S07]  /*0230*/  MOV R4, 0x250 ;  /* 0x0000025000047802 */ /* 0x000fce0000000f00 */
[----:B------:R-:W-:Y:S05]  /*0240*/  CALL.REL.NOINC `($__internal_0_$__cuda_sm3x_div_rn_noftz_f32_slowpath) ;  /* 0x0000000000487944 */ /* 0x000fea0003c00000 */
[----:B------:R-:W-:-:S07]  /*0250*/  IMAD.MOV.U32 R6, RZ, RZ, R0 ;  /* 0x000000ffff067224 */ /* 0x000fce00078e0000 */
.L_x_1:
[----:B------:R-:W-:Y:S05]  /*0260*/  BSYNC.RECONVERGENT B0 ;  /* 0x0000000000007941 */ /* 0x000fea0003800200 */
.L_x_0:
[----:B------:R-:W0:Y:S01]  /*0270*/  LDC.64 R4, c[0x0][0x380] ;  /* 0x0000e000ff047b82 */ /* 0x000e220000000a00 */
[----:B------:R-:W1:Y:S01]  /*0280*/  LDCU.64 UR4, c[0x0][0x358] ;  /* 0x00006b00ff0477ac */ /* 0x000e620008000a00 */
[----:B0-----:R-:W-:-:S05]  /*0290*/  IMAD.WIDE R4, R2, 0x8, R4 ;  /* 0x0000000802047825 */ /* 0x001fca00078e0204 */
[----:B-1----:R-:W2:Y:S01]  /*02a0*/  LDG.E.64 R8, desc[UR4][R4.64] ;  /* 0x0000000404087981 */ /* 0x002ea2000c1e1b00 */
[----:B------:R-:W-:-:S13]  /*02b0*/  FSETP.NEU.AND P0, PT, R6, RZ, PT ;  /* 0x000000ff0600720b */ /* 0x000fda0003f0d000 */
[----:B------:R-:W-:Y:S01]  /*02c0*/  @P0 FADD R0, |R6|, |R6| ;  /* 0x4000000606000221 */ /* 0x000fe20000000200 */
[----:B------:R-:W-:-:S03]  /*02d0*/  @P0 FMUL.M4 R3, R3, |R6| ;  /* 0x4000000603030220 */ /* 0x000fc60000600000 */
[----:B------:R-:W-:Y:S01]  /*02e0*/  @P0 FADD R2, -R0, 1 ;  /* 0x3f80000000020421 */ /* 0x000fe20000000100 */
[----:B------:R-:W-:-:S03]  /*02f0*/  IMAD.MOV.U32 R0, RZ, RZ, RZ ;  /* 0x000000ffff007224 */ /* 0x000fc600078e00ff */
[----:B------:R-:W-:-:S04]  /*0300*/  @P0 FMUL R3, R3, R2 ;  /* 0x0000000203030220 */ /* 0x000fc80000400000 */
[----:B------:R-:W-:-:S04]  /*0310*/  @P0 FMUL R3, R2, R3 ;  /* 0x0000000302030220 */ /* 0x000fc80000400000 */
[----:B------:R-:W-:-:S04]  /*0320*/  @P0 FMUL R0, R2, R3 ;  /* 0x0000000302000220 */ /* 0x000fc80000400000 */
[-C--:B--2---:R-:W-:Y:S01]  /*0330*/  FMUL R8, R8, R0.reuse ;  /* 0x0000000008087220 */ /* 0x084fe20000400000 */
[----:B------:R-:W-:-:S05]  /*0340*/  FMUL R9, R9, R0 ;  /* 0x0000000009097220 */ /* 0x000fca0000400000 */
[----:B------:R-:W-:Y:S01]  /*0350*/  STG.E.64 desc[UR4][R4.64], R8 ;  /* 0x0000000804007986 */ /* 0x000fe2000c101b04 */
[----:B------:R-:W-:Y:S05]  /*0360*/  EXIT ;  /* 0x000000000000794d */ /* 0x000fea0003800000 */
        .weak           $__internal_0_$__cuda_sm3x_div_rn_noftz_f32_slowpath
        .type           $__internal_0_$__cuda_sm3x_div_rn_noftz_f32_slowpath,@function
        .size           $__internal_0_$__cuda_sm3x_div_rn_noftz_f32_slowpath,(.L_x_14 - $__internal_0_$__cuda_sm3x_div_rn_noftz_f32_slowpath)
$__internal_0_$__cuda_sm3x_div_rn_noftz_f32_slowpath:
[--C-:B------:R-:W-:Y:S01]  /*0370*/  SHF.R.U32.HI R6, RZ, 0x17, R3.reuse ;  /* 0x00000017ff067819 */ /* 0x100fe20000011603 */
[----:B------:R-:W-:Y:S01]  /*0380*/  BSSY.RECONVERGENT B1, `(.L_x_2) ;  /* 0x0000064000017945 */ /* 0x000fe20003800200 */
[--C-:B------:R-:W-:Y:S01]  /*0390*/  SHF.R.U32.HI R5, RZ, 0x17, R0.reuse ;  /* 0x00000017ff057819 */ /* 0x100fe20000011600 */
[----:B------:R-:W-:Y:S01]  /*03a0*/  IMAD.MOV.U32 R7, RZ, RZ, R0 ;  /* 0x000000ffff077224 */ /* 0x000fe200078e0000 */
[----:B------:R-:W-:Y:S01]  /*03b0*/  LOP3.LUT R6, R6, 0xff, RZ, 0xc0, !PT ;  /* 0x000000ff06067812 */ /* 0x000fe200078ec0ff */
[----:B------:R-:W-:Y:S01]  /*03c0*/  IMAD.MOV.U32 R8, RZ, RZ, R3 ;  /* 0x000000ffff087224 */ /* 0x000fe200078e0003 */
[----:B------:R-:W-:-:S03]  /*03d0*/  LOP3.LUT R5, R5, 0xff, RZ, 0xc0, !PT ;  /* 0x000000ff05057812 */ /* 0x000fc600078ec0ff */
[----:B------:R-:W-:Y:S02]  /*03e0*/  VIADD R11, R6, 0xffffffff ;  /* 0xffffffff060b7836 */ /* 0x000fe40000000000 */
[----:B------:R-:W-:-:S03]  /*03f0*/  VIADD R10, R5, 0xffffffff ;  /* 0xffffffff050a7836 */ /* 0x000fc60000000000 */
[----:B------:R-:W-:-:S04]  /*0400*/  ISETP.GT.U32.AND P0, PT, R11, 0xfd, PT ;  /* 0x000000fd0b00780c */ /* 0x000fc80003f04070 */
[----:B------:R-:W-:-:S13]  /*0410*/  ISETP.GT.U32.OR P0, PT, R10, 0xfd, P0 ;  /* 0x000000fd0a00780c */ /* 0x000fda0000704470 */
[----:B------:R-:W-:Y:S01]  /*0420*/  @!P0 IMAD.MOV.U32 R9, RZ, RZ, RZ ;  /* 0x000000ffff098224 */ /* 0x000fe200078e00ff */
[----:B------:R-:W-:Y:S06]  /*0430*/  @!P0 BRA `(.L_x_3) ;  /* 0x00000000005c8947 */ /* 0x000fec0003800000 */
[----:B------:R-:W-:Y:S02]  /*0440*/  FSETP.GTU.FTZ.AND P1, PT, |R3|, +INF , PT ;  /* 0x7f8000000300780b */ /* 0x000fe40003f3c200 */
[----:B------:R-:W-:-:S04]  /*0450*/  FSETP.GTU.FTZ.AND P0, PT, |R0|, +INF , PT ;  /* 0x7f8000000000780b */ /* 0x000fc80003f1c200 */
[----:B------:R-:W-:-:S13]  /*0460*/  PLOP3.LUT P0, PT, P0, P1, PT, 0xf8, 0x8f ;  /* 0x00000000008f781c */ /* 0x000fda0000703f70 */
[----:B------:R-:W-:Y:S05]  /*0470*/  @P0 BRA `(.L_x_4) ;  /* 0x00000004004c0947 */ /* 0x000fea0003800000 */
[----:B------:R-:W-:-:S13]  /*0480*/  LOP3.LUT P0, RZ, R8, 0x7fffffff, R7, 0xc8, !PT ;  /* 0x7fffffff08ff7812 */ /* 0x000fda000780c807 */
[----:B------:R-:W-:Y:S05]  /*0490*/  @!P0 BRA `(.L_x_5) ;  /* 0x00000004003c8947 */ /* 0x000fea0003800000 */
[C---:B------:R-:W-:Y:S02]  /*04a0*/  FSETP.NEU.FTZ.AND P2, PT, |R0|.reuse, +INF , PT ;  /* 0x7f8000000000780b */ /* 0x040fe40003f5d200 */
[----:B------:R-:W-:Y:S02]  /*04b0*/  FSETP.NEU.FTZ.AND P1, PT, |R3|, +INF , PT ;  /* 0x7f8000000300780b */ /* 0x000fe40003f3d200 */
[----:B------:R-:W-:-:S11]  /*04c0*/  FSETP.NEU.FTZ.AND P0, PT, |R0|, +INF , PT ;  /* 0x7f8000000000780b */ /* 0x000fd60003f1d200 */
[----:B------:R-:W-:Y:S05]  /*04d0*/  @!P1 BRA !P2, `(.L_x_5) ;  /* 0x00000004002c9947 */ /* 0x000fea0005000000 */
[----:B------:R-:W-:-:S04]  /*04e0*/  LOP3.LUT P2, RZ, R7, 0x7fffffff, RZ, 0xc0, !PT ;  /* 0x7fffffff07ff7812 */ /* 0x000fc8000784c0ff */
[----:B------:R-:W-:-:S13]  /*04f0*/  PLOP3.LUT P1, PT, P1, P2, PT, 0x2f, 0xf2 ;  /* 0x0000000000f2781c */ /* 0x000fda0000f24577 */
[----:B------:R-:W-:Y:S05]  /*0500*/  @P1 BRA `(.L_x_6) ;  /* 0x0000000400181947 */ /* 0x000fea0003800000 */
[----:B------:R-:W-:-:S04]  /*0510*/  LOP3.LUT P1, RZ, R8, 0x7fffffff, RZ, 0xc0, !PT ;  /* 0x7fffffff08ff7812 */ /* 0x000fc8000782c0ff */
[----:B------:R-:W-:-:S13]  /*0520*/  PLOP3.LUT P0, PT, P0, P1, PT, 0x2f, 0xf2 ;  /* 0x0000000000f2781c */ /* 0x000fda0000702577 */
[----:B------:R-:W-:Y:S05]  /*0530*/  @P0 BRA `(.L_x_7) ;  /* 0x0000000400000947 */ /* 0x000fea0003800000 */
[----:B------:R-:W-:Y:S02]  /*0540*/  ISETP.GE.AND P0, PT, R10, RZ, PT ;  /* 0x000000ff0a00720c */ /* 0x000fe40003f06270 */
[----:B------:R-:W-:-:S11]  /*0550*/  ISETP.GE.AND P1, PT, R11, RZ, PT ;  /* 0x000000ff0b00720c */ /* 0x000fd60003f26270 */
[----:B------:R-:W-:Y:S02]  /*0560*/  @P0 IMAD.MOV.U32 R9, RZ, RZ, RZ ;  /* 0x000000ffff090224 */ /* 0x000fe400078e00ff */
[----:B------:R-:W-:Y:S01]  /*0570*/  @!P0 FFMA R7, R0, 1.84467440737095516160e+19, RZ ;  /* 0x5f80000000078823 */ /* 0x000fe200000000ff */
[----:B------:R-:W-:Y:S02]  /*0580*/  @!P0 IMAD.MOV.U32 R9, RZ, RZ, -0x40 ;  /* 0xffffffc0ff098424 */ /* 0x000fe400078e00ff */
[----:B------:R-:W-:Y:S02]  /*0590*/  @!P1 FFMA R8, R3, 1.84467440737095516160e+19, RZ ;  /* 0x5f80000003089823 */ /* 0x000fe400000000ff */
[----:B------:R-:W-:-:S07]  /*05a0*/  @!P1 VIADD R9, R9, 0x40 ;  /* 0x0000004009099836 */ /* 0x000fce0000000000 */
.L_x_3:
[----:B------:R-:W-:Y:S01]  /*05b0*/  LEA R11, R6, 0xc0800000, 0x17 ;  /* 0xc0800000060b7811 */ /* 0x000fe200078eb8ff */
[----:B------:R-:W-:Y:S01]  /*05c0*/  VIADD R5, R5, 0xffffff81 ;  /* 0xffffff8105057836 */ /* 0x000fe20000000000 */
[----:B------:R-:W-:Y:S03]  /*05d0*/  BSSY.RECONVERGENT B2, `(.L_x_8) ;  /* 0x0000035000027945 */ /* 0x000fe60003800200 */
[----:B------:R-:W-:Y:S01]  /*05e0*/  IMAD.IADD R11, R8, 0x1, -R11 ;  /* 0x00000001080b7824 */ /* 0x000fe200078e0a0b */
[C---:B------:R-:W-:Y:S01]  /*05f0*/  IADD3 R6, PT, PT, R5.reuse, 0x7f, -R6 ;  /* 0x0000007f05067810 */ /* 0x040fe20007ffe806 */
[----:B------:R-:W-:Y:S02]  /*0600*/  IMAD R0, R5, -0x800000, R7 ;  /* 0xff80000005007824 */ /* 0x000fe400078e0207 */
[----:B------:R-:W0:Y:S01]  /*0610*/  MUFU.RCP R8, R11 ;  /* 0x0000000b00087308 */ /* 0x000e220000001000 */
[----:B------:R-:W-:Y:S01]  /*0620*/  FADD.FTZ R13, -R11, -RZ ;  /* 0x800000ff0b0d7221 */ /* 0x000fe20000010100 */
[----:B------:R-:W-:-:S03]  /*0630*/  IMAD.IADD R6, R6, 0x1, R9 ;  /* 0x0000000106067824 */ /* 0x000fc600078e0209 */
[----:B0-----:R-:W-:-:S04]  /*0640*/  FFMA R15, R8, R13, 1 ;  /* 0x3f800000080f7423 */ /* 0x001fc8000000000d */
[----:B------:R-:W-:-:S04]  /*0650*/  FFMA R10, R8, R15, R8 ;  /* 0x0000000f080a7223 */ /* 0x000fc80000000008 */
[----:B------:R-:W-:-:S04]  /*0660*/  FFMA R7, R0, R10, RZ ;  /* 0x0000000a00077223 */ /* 0x000fc800000000ff */
[----:B------:R-:W-:-:S04]  /*0670*/  FFMA R8, R13, R7, R0 ;  /* 0x000000070d087223 */ /* 0x000fc80000000000 */
[----:B------:R-:W-:-:S04]  /*0680*/  FFMA R15, R10, R8, R7 ;  /* 0x000000080a0f7223 */ /* 0x000fc80000000007 */
[----:B------:R-:W-:-:S04]  /*0690*/  FFMA R8, R13, R15, R0 ;  /* 0x0000000f0d087223 */ /* 0x000fc80000000000 */
[----:B------:R-:W-:-:S05]  /*06a0*/  FFMA R0, R10, R8, R15 ;  /* 0x000000080a007223 */ /* 0x000fca000000000f */
[----:B------:R-:W-:-:S04]  /*06b0*/  SHF.R.U32.HI R5, RZ, 0x17, R0 ;  /* 0x00000017ff057819 */ /* 0x000fc80000011600 */
[----:B------:R-:W-:-:S05]  /*06c0*/  LOP3.LUT R5, R5, 0xff, RZ, 0xc0, !PT ;  /* 0x000000ff05057812 */ /* 0x000fca00078ec0ff */
[----:B------:R-:W-:-:S04]  /*06d0*/  IMAD.IADD R9, R5, 0x1, R6 ;  /* 0x0000000105097824 */ /* 0x000fc800078e0206 */
[----:B------:R-:W-:-:S05]  /*06e0*/  VIADD R5, R9, 0xffffffff ;  /* 0xffffffff09057836 */ /* 0x000fca0000000000 */
[----:B------:R-:W-:-:S13]  /*06f0*/  ISETP.GE.U32.AND P0, PT, R5, 0xfe, PT ;  /* 0x000000fe0500780c */ /* 0x000fda0003f06070 */
[----:B------:R-:W-:Y:S05]  /*0700*/  @!P0 BRA `(.L_x_9) ;  /* 0x0000000000808947 */ /* 0x000fea0003800000 */
[----:B------:R-:W-:-:S13]  /*0710*/  ISETP.GT.AND P0, PT, R9, 0xfe, PT ;  /* 0x000000fe0900780c */ /* 0x000fda0003f04270 */
[----:B------:R-:W-:Y:S05]  /*0720*/  @P0 BRA `(.L_x_10) ;  /* 0x00000000006c0947 */ /* 0x000fea0003800000 */
[----:B------:R-:W-:-:S13]  /*0730*/  ISETP.GE.AND P0, PT, R9, 0x1, PT ;  /* 0x000000010900780c */ /* 0x000fda0003f06270 */
[----:B------:R-:W-:Y:S05]  /*0740*/  @P0 BRA `(.L_x_11) ;  /* 0x0000000000740947 */ /* 0x000fea0003800000 */
[----:B------:R-:W-:Y:S02]  /*0750*/  ISETP.GE.AND P0, PT, R9, -0x18, PT ;  /* 0xffffffe80900780c */ /* 0x000fe40003f06270 */
[----:B------:R-:W-:-:S11]  /*0760*/  LOP3.LUT R0, R0, 0x80000000, RZ, 0xc0, !PT ;  /* 0x8000000000007812 */ /* 0x000fd600078ec0ff */
[----:B------:R-:W-:Y:S05]  /*0770*/  @!P0 BRA `(.L_x_11) ;  /* 0x0000000000688947 */ /* 0x000fea0003800000 */
[CCC-:B------:R-:W-:Y:S01]  /*0780*/  FFMA.RZ R5, R10.reuse, R8.reuse, R15.reuse ;  /* 0x000000080a057223 */ /* 0x1c0fe2000000c00f */
[CCC-:B------:R-:W-:Y:S01]  /*0790*/  FFMA.RM R6, R10.reuse, R8.reuse, R15.reuse ;  /* 0x000000080a067223 */ /* 0x1c0fe2000000400f */
[C---:B------:R-:W-:Y:S02]  /*07a0*/  ISETP.NE.AND P2, PT, R9.reuse, RZ, PT ;  /* 0x000000ff0900720c */ /* 0x040fe40003f45270 */
[----:B------:R-:W-:Y:S02]  /*07b0*/  ISETP.NE.AND P1, PT, R9, RZ, PT ;  /* 0x000000ff0900720c */ /* 0x000fe40003f25270 */
[----:B------:R-:W-:Y:S01]  /*07c0*/  LOP3.LUT R7, R5, 0x7fffff, RZ, 0xc0, !PT ;  /* 0x007fffff05077812 */ /* 0x000fe200078ec0ff */
[----:B------:R-:W-:Y:S01]  /*07d0*/  FFMA.RP R5, R10, R8, R15 ;  /* 0x000000080a057223 */ /* 0x000fe2000000800f */
[----:B------:R-:W-:Y:S02]  /*07e0*/  VIADD R8, R9, 0x20 ;  /* 0x0000002009087836 */ /* 0x000fe40000000000 */
[----:B------:R-:W-:Y:S01]  /*07f0*/  LOP3.LUT R7, R7, 0x800000, RZ, 0xfc, !PT ;  /* 0x0080000007077812 */ /* 0x000fe200078efcff */
[----:B------:R-:W-:Y:S01]  /*0800*/  IMAD.MOV R9, RZ, RZ, -R9 ;  /* 0x000000ffff097224 */ /* 0x000fe200078e0a09 */
[----:B------:R-:W-:-:S02]  /*0810*/  FSETP.NEU.FTZ.AND P0, PT, R5, R6, PT ;  /* 0x000000060500720b */ /* 0x000fc40003f1d000 */
[----:B------:R-:W-:Y:S02]  /*0820*/  SHF.L.U32 R8, R7, R8, RZ ;  /* 0x0000000807087219 */ /* 0x000fe400000006ff */
[----:B------:R-:W-:Y:S02]  /*0830*/  SEL R6, R9, RZ, P2 ;  /* 0x000000ff09067207 */ /* 0x000fe40001000000 */
[----:B------:R-:W-:Y:S02]  /*0840*/  ISETP.NE.AND P1, PT, R8, RZ, P1 ;  /* 0x000000ff0800720c */ /* 0x000fe40000f25270 */
[----:B------:R-:W-:Y:S02]  /*0850*/  SHF.R.U32.HI R6, RZ, R6, R7 ;  /* 0x00000006ff067219 */ /* 0x000fe40000011607 */
[----:B------:R-:W-:Y:S02]  /*0860*/  PLOP3.LUT P0, PT, P0, P1, PT, 0xf8, 0x8f ;  /* 0x00000000008f781c */ /* 0x000fe40000703f70 */
[----:B------:R-:W-:-:S02]  /*0870*/  SHF.R.U32.HI R8, RZ, 0x1, R6 ;  /* 0x00000001ff087819 */ /* 0x000fc40000011606 */
[----:B------:R-:W-:-:S04]  /*0880*/  SEL R5, RZ, 0x1, !P0 ;  /* 0x00000001ff057807 */ /* 0x000fc80004000000 */
[----:B------:R-:W-:-:S04]  /*0890*/  LOP3.LUT R5, R5, 0x1, R8, 0xf8, !PT ;  /* 0x0000000105057812 */ /* 0x000fc800078ef808 */
[----:B------:R-:W-:-:S05]  /*08a0*/  LOP3.LUT R5, R5, R6, RZ, 0xc0, !PT ;  /* 0x0000000605057212 */ /* 0x000fca00078ec0ff */
[----:B------:R-:W-:-:S05]  /*08b0*/  IMAD.IADD R5, R8, 0x1, R5 ;  /* 0x0000000108057824 */ /* 0x000fca00078e0205 */
[----:B------:R-:W-:Y:S01]  /*08c0*/  LOP3.LUT R0, R5, R0, RZ, 0xfc, !PT ;  /* 0x0000000005007212 */ /* 0x000fe200078efcff */
[----:B------:R-:W-:Y:S06]  /*08d0*/  BRA `(.L_x_11) ;  /* 0x0000000000107947 */ /* 0x000fec0003800000 */
.L_x_10:
[----:B------:R-:W-:-:S04]  /*08e0*/  LOP3.LUT R0, R0, 0x80000000, RZ, 0xc0, !PT ;  /* 0x8000000000007812 */ /* 0x000fc800078ec0ff */
[----:B------:R-:W-:Y:S01]  /*08f0*/  LOP3.LUT R0, R0, 0x7f800000, RZ, 0xfc, !PT ;  /* 0x7f80000000007812 */ /* 0x000fe200078efcff */
[----:B------:R-:W-:Y:S06]  /*0900*/  BRA `(.L_x_11) ;  /* 0x0000000000047947 */ /* 0x000fec0003800000 */
.L_x_9:
[----:B------:R-:W-:-:S07]  /*0910*/  IMAD R0, R6, 0x800000, R0 ;  /* 0x0080000006007824 */ /* 0x000fce00078e0200 */
.L_x_11:
[----:B------:R-:W-:Y:S05]  /*0920*/  BSYNC.RECONVERGENT B2 ;  /* 0x0000000000027941 */ /* 0x000fea0003800200 */
.L_x_8:
[----:B------:R-:W-:Y:S05]  /*0930*/  BRA `(.L_x_12) ;  /* 0x0000000000207947 */ /* 0x000fea0003800000 */
.L_x_7:
[----:B------:R-:W-:-:S04]  /*0940*/  LOP3.LUT R0, R8, 0x80000000, R7, 0x48, !PT ;  /* 0x8000000008007812 */ /* 0x000fc800078e4807 */
[----:B------:R-:W-:Y:S01]  /*0950*/  LOP3.LUT R0, R0, 0x7f800000, RZ, 0xfc, !PT ;  /* 0x7f80000000007812 */ /* 0x000fe200078efcff */
[----:B------:R-:W-:Y:S06]  /*0960*/  BRA `(.L_x_12) ;  /* 0x0000000000147947 */ /* 0x000fec0003800000 */
.L_x_6:
[----:B------:R-:W-:Y:S01]  /*0970*/  LOP3.LUT R0, R8, 0x80000000, R7, 0x48, !PT ;  /* 0x8000000008007812 */ /* 0x000fe200078e4807 */
[----:B------:R-:W-:Y:S06]  /*0980*/  BRA `(.L_x_12) ;  /* 0x00000000000c7947 */ /* 0x000fec0003800000 */
.L_x_5:
[----:B------:R-:W0:Y:S01]  /*0990*/  MUFU.RSQ R0, -QNAN ;  /* 0xffc0000000007908 */ /* 0x000e220000001400 */
[----:B------:R-:W-:Y:S05]  /*09a0*/  BRA `(.L_x_12) ;  /* 0x0000000000047947 */ /* 0x000fea0003800000 */
.L_x_4:
[----:B------:R-:W-:-:S07]  /*09b0*/  FADD.FTZ R0, R0, R3 ;  /* 0x0000000300007221 */ /* 0x000fce0000010000 */
.L_x_12:
[----:B------:R-:W-:Y:S05]  /*09c0*/  BSYNC.RECONVERGENT B1 ;  /* 0x0000000000017941 */ /* 0x000fea0003800200 */
.L_x_2:
[----:B------:R-:W-:-:S04]  /*09d0*/  IMAD.MOV.U32 R5, RZ, RZ, 0x0 ;  /* 0x00000000ff057424 */ /* 0x000fc800078e00ff */
[----:B0-----:R-:W-:Y:S05]  /*09e0*/  RET.REL.NODEC R4 `(_Z11applyfilterP6float2iii) ;  /* 0xfffffff404847950 */ /* 0x001fea0003c3ffff */
.L_x_13:
[----:B------:R-:W-:-:S00]  /*09f0*/  BRA `(.L_x_13) ;  /* 0xfffffffc00fc7947 */ /* 0x000fc0000383ffff */
[----:B------:R-:W-:-:S00]  /*0a00*/  NOP ;  /* 0x0000000000007918 */ /* 0x000fc00000000000 */
[----:B------:R-:W-:-:S00]  /*0a10*/  NOP ;  /* 0x0000000000007918 */ /* 0x000fc00000000000 */
[----:B------:R-:W-:-:S00]  /*0a20*/  NOP ;  /* 0x0000000000007918 */ /* 0x000fc00000000000 */
[----:B------:R-:W-:-:S00]  /*0a30*/  NOP ;  /* 0x0000000000007918 */ /* 0x000fc00000000000 */
[----:B------:R-:W-:-:S00]  /*0a40*/  NOP ;  /* 0x0000000000007918 */ /* 0x000fc00000000000 */
[----:B------:R-:W-:-:S00]  /*0a50*/  NOP ;  /* 0x0000000000007918 */ /* 0x000fc00000000000 */
[----:B------:R-:W-:-:S00]  /*0a60*/  NOP ;  /* 0x0000000000007918 */ /* 0x000fc00000000000 */
[----:B------:R-:W-:-:S00]  /*0a70*/  NOP ;  /* 0x0000000000007918 */ /* 0x000fc00000000000 */
.L_x_14:


//--------------------- .nv.shared.reserved.0     --------------------------
	.section	.nv.shared.reserved.0,"aw",@nobits
	.weak		__nv_reservedSMEM_offset_0_alias
	.size		__nv_reservedSMEM_offset_0_alias, 0, 64
	.other		__nv_reservedSMEM_offset_0_alias,@"STO_CUDA_RESERVED_SHARED STV_DEFAULT"
__nv_reservedSMEM_offset_0_alias:
	.zero		0
	.zero		64


//--------------------- .nv.constant0._Z11applyfilterP6float2iii --------------------------
	.section	.nv.constant0._Z11applyfilterP6float2iii,"a",@progbits
	.sectionflags	@""
	.align	4
.nv.constant0._Z11applyfilterP6float2iii:
	.zero		916


//--------------------- SYMBOLS --------------------------

	.type		.nv.reservedSmem.offset0,@object
	.size		.nv.reservedSmem.offset0,0x4
